//
// Generated by NVIDIA NVVM Compiler
//
// Compiler Build ID: CL-36424714
// Cuda compilation tools, release 13.0, V13.0.88
// Based on NVVM 20.0.0
//

.version 9.0
.target sm_100
.address_size 64

	// .globl	_Z14row_to_col_f32PKfPfii

.visible .entry _Z14row_to_col_f32PKfPfii(
	.param .u64 .ptr .align 1 _Z14row_to_col_f32PKfPfii_param_0,
	.param .u64 .ptr .align 1 _Z14row_to_col_f32PKfPfii_param_1,
	.param .u32 _Z14row_to_col_f32PKfPfii_param_2,
	.param .u32 _Z14row_to_col_f32PKfPfii_param_3
)
{
	.reg .pred 	%p<4>;
	.reg .b32 	%r<13>;
	.reg .b32 	%f<2>;
	.reg .b64 	%rd<9>;

	ld.param.u64 	%rd1, [_Z14row_to_col_f32PKfPfii_param_0];
	ld.param.u64 	%rd2, [_Z14row_to_col_f32PKfPfii_param_1];
	ld.param.u32 	%r3, [_Z14row_to_col_f32PKfPfii_param_2];
	ld.param.u32 	%r4, [_Z14row_to_col_f32PKfPfii_param_3];
	mov.u32 	%r5, %ctaid.y;
	mov.u32 	%r6, %ntid.y;
	mov.u32 	%r7, %tid.y;
	mad.lo.s32 	%r1, %r5, %r6, %r7;
	mov.u32 	%r8, %ctaid.x;
	mov.u32 	%r9, %ntid.x;
	mov.u32 	%r10, %tid.x;
	mad.lo.s32 	%r2, %r8, %r9, %r10;
	setp.ge.s32 	%p1, %r1, %r3;
	setp.ge.s32 	%p2, %r2, %r4;
	or.pred  	%p3, %p1, %p2;
	@%p3 bra 	$L__BB0_2;
	cvta.to.global.u64 	%rd3, %rd1;
	cvta.to.global.u64 	%rd4, %rd2;
	mad.lo.s32 	%r11, %r4, %r1, %r2;
	mul.wide.s32 	%rd5, %r11, 4;
	add.s64 	%rd6, %rd3, %rd5;
	ld.global.nc.f32 	%f1, [%rd6];
	mad.lo.s32 	%r12, %r3, %r2, %r1;
	mul.wide.s32 	%rd7, %r12, 4;
	add.s64 	%rd8, %rd4, %rd7;
	st.global.f32 	[%rd8], %f1;
$L__BB0_2:
	ret;

}
	// .globl	_Z14col_to_row_f32PKfPfii
.visible .entry _Z14col_to_row_f32PKfPfii(
	.param .u64 .ptr .align 1 _Z14col_to_row_f32PKfPfii_param_0,
	.param .u64 .ptr .align 1 _Z14col_to_row_f32PKfPfii_param_1,
	.param .u32 _Z14col_to_row_f32PKfPfii_param_2,
	.param .u32 _Z14col_to_row_f32PKfPfii_param_3
)
{
	.reg .pred 	%p<4>;
	.reg .b32 	%r<13>;
	.reg .b32 	%f<2>;
	.reg .b64 	%rd<9>;

	ld.param.u64 	%rd1, [_Z14col_to_row_f32PKfPfii_param_0];
	ld.param.u64 	%rd2, [_Z14col_to_row_f32PKfPfii_param_1];
	ld.param.u32 	%r3, [_Z14col_to_row_f32PKfPfii_param_2];
	ld.param.u32 	%r4, [_Z14col_to_row_f32PKfPfii_param_3];
	mov.u32 	%r5, %ctaid.y;
	mov.u32 	%r6, %ntid.y;
	mov.u32 	%r7, %tid.y;
	mad.lo.s32 	%r1, %r5, %r6, %r7;
	mov.u32 	%r8, %ctaid.x;
	mov.u32 	%r9, %ntid.x;
	mov.u32 	%r10, %tid.x;
	mad.lo.s32 	%r2, %r8, %r9, %r10;
	setp.ge.s32 	%p1, %r1, %r3;
	setp.ge.s32 	%p2, %r2, %r4;
	or.pred  	%p3, %p1, %p2;
	@%p3 bra 	$L__BB1_2;
	cvta.to.global.u64 	%rd3, %rd1;
	cvta.to.global.u64 	%rd4, %rd2;
	mad.lo.s32 	%r11, %r3, %r2, %r1;
	mul.wide.s32 	%rd5, %r11, 4;
	add.s64 	%rd6, %rd3, %rd5;
	ld.global.nc.f32 	%f1, [%rd6];
	mad.lo.s32 	%r12, %r4, %r1, %r2;
	mul.wide.s32 	%rd7, %r12, 4;
	add.s64 	%rd8, %rd4, %rd7;
	st.global.f32 	[%rd8], %f1;
$L__BB1_2:
	ret;

}


// ===== COMPILED SASS (sm_100) =====

	.target	sm_100

	.elftype	@"ET_EXEC"


//--------------------- .note.nv.tkinfo           --------------------------
	.section	.note.nv.tkinfo,"",@"SHT_NOTE"
	.sectionflags	@"SHF_NOTE_NV_TKINFO"
	.tkinfo
        /*0018*/ 	.word	0x00000002
        /*0030*/ 	.string	""
        /*0030*/ 	.string	"ptxas"
        /*0030*/ 	.string	"Cuda compilation tools, release 13.0, V13.0.88"
        /*0030*/ 	.string	"Build cuda_13.0.r13.0/compiler.36424714_0"
        /*0030*/ 	.string	"-arch sm_100 -m 64 "



//--------------------- .note.nv.cuinfo           --------------------------
	.section	.note.nv.cuinfo,"",@"SHT_NOTE"
	.sectionflags	@"SHF_NOTE_NV_CUINFO"
        /*0018*/ 	.short	0x0002
        /*001a*/ 	.short	0x0064
        /*001c*/ 	.short	0x0082
	.zero		2


//--------------------- .nv.info                  --------------------------
	.section	.nv.info,"",@"SHT_CUDA_INFO"
	.align	4


	//----- nvinfo : EIATTR_REGCOUNT
	.align		4
        /*0000*/ 	.byte	0x04, 0x2f
        /*0002*/ 	.short	(.L_1 - .L_0)
	.align		4
.L_0:
        /*0004*/ 	.word	index@(_Z14row_to_col_f32PKfPfii)
        /*0008*/ 	.word	0x0000000a


	//----- nvinfo : EIATTR_FRAME_SIZE
	.align		4
.L_1:
        /*000c*/ 	.byte	0x04, 0x11
        /*000e*/ 	.short	(.L_3 - .L_2)
	.align		4
.L_2:
        /*0010*/ 	.word	index@(_Z14row_to_col_f32PKfPfii)
        /*0014*/ 	.word	0x00000000


	//----- nvinfo : EIATTR_REGCOUNT
	.align		4
.L_3:
        /*0018*/ 	.byte	0x04, 0x2f
        /*001a*/ 	.short	(.L_5 - .L_4)
	.align		4
.L_4:
        /*001c*/ 	.word	index@(_Z14col_to_row_f32PKfPfii)
        /*0020*/ 	.word	0x0000000a


	//----- nvinfo : EIATTR_FRAME_SIZE
	.align		4
.L_5:
        /*0024*/ 	.byte	0x04, 0x11
        /*0026*/ 	.short	(.L_7 - .L_6)
	.align		4
.L_6:
        /*0028*/ 	.word	index@(_Z14col_to_row_f32PKfPfii)
        /*002c*/ 	.word	0x00000000


	//----- nvinfo : EIATTR_MIN_STACK_SIZE
	.align		4
.L_7:
        /*0030*/ 	.byte	0x04, 0x12
        /*0032*/ 	.short	(.L_9 - .L_8)
	.align		4
.L_8:
        /*0034*/ 	.word	index@(_Z14col_to_row_f32PKfPfii)
        /*0038*/ 	.word	0x00000000


	//----- nvinfo : EIATTR_MIN_STACK_SIZE
	.align		4
.L_9:
        /*003c*/ 	.byte	0x04, 0x12
        /*003e*/ 	.short	(.L_11 - .L_10)
	.align		4
.L_10:
        /*0040*/ 	.word	index@(_Z14row_to_col_f32PKfPfii)
        /*0044*/ 	.word	0x00000000
.L_11:


//--------------------- .nv.compat                --------------------------
	.section	.nv.compat,"",@"SHT_CUDA_COMPAT_INFO"
	.align	4
        /*0000*/ 	.byte	0x02, 0x09, 0x00, 0x00, 0x02, 0x02, 0x01, 0x00, 0x02, 0x05, 0x05, 0x00, 0x03, 0x07, 0x01, 0x01
        /*0010*/ 	.byte	0x02, 0x03, 0x00, 0x00, 0x02, 0x06, 0x01, 0x00, 0x04, 0x0b, 0x08, 0x00, 0x09, 0x00, 0x00, 0x00
        /*0020*/ 	.byte	0x00, 0x00, 0x00, 0x00


//--------------------- .nv.info._Z14col_to_row_f32PKfPfii --------------------------
	.section	.nv.info._Z14col_to_row_f32PKfPfii,"",@"SHT_CUDA_INFO"
	.sectionflags	@""
	.align	4


	//----- nvinfo : EIATTR_CUDA_API_VERSION
	.align		4
        /*0000*/ 	.byte	0x04, 0x37
        /*0002*/ 	.short	(.L_13 - .L_12)
.L_12:
        /*0004*/ 	.word	0x00000082


	//----- nvinfo : EIATTR_KPARAM_INFO
	.align		4
.L_13:
        /*0008*/ 	.byte	0x04, 0x17
        /*000a*/ 	.short	(.L_15 - .L_14)
.L_14:
        /*000c*/ 	.word	0x00000000
        /*0010*/ 	.short	0x0003
        /*0012*/ 	.short	0x0014
        /*0014*/ 	.byte	0x00, 0xf0, 0x11, 0x00


	//----- nvinfo : EIATTR_KPARAM_INFO
	.align		4
.L_15:
        /*0018*/ 	.byte	0x04, 0x17
        /*001a*/ 	.short	(.L_17 - .L_16)
.L_16:
        /*001c*/ 	.word	0x00000000
        /*0020*/ 	.short	0x0002
        /*0022*/ 	.short	0x0010
        /*0024*/ 	.byte	0x00, 0xf0, 0x11, 0x00


	//----- nvinfo : EIATTR_KPARAM_INFO
	.align		4
.L_17:
        /*0028*/ 	.byte	0x04, 0x17
        /*002a*/ 	.short	(.L_19 - .L_18)
.L_18:
        /*002c*/ 	.word	0x00000000
        /*0030*/ 	.short	0x0001
        /*0032*/ 	.short	0x0008
        /*0034*/ 	.byte	0x00, 0xf5, 0x21, 0x00


	//----- nvinfo : EIATTR_KPARAM_INFO
	.align		4
.L_19:
        /*0038*/ 	.byte	0x04, 0x17
        /*003a*/ 	.short	(.L_21 - .L_20)
.L_20:
        /*003c*/ 	.word	0x00000000
        /*0040*/ 	.short	0x0000
        /*0042*/ 	.short	0x0000
        /*0044*/ 	.byte	0x00, 0xf5, 0x21, 0x00


	//----- nvinfo : EIATTR_SPARSE_MMA_MASK
	.align		4
.L_21:
        /*0048*/ 	.byte	0x03, 0x50
        /*004a*/ 	.short	0x0000


	//----- nvinfo : EIATTR_MAXREG_COUNT
	.align		4
        /*004c*/ 	.byte	0x03, 0x1b
        /*004e*/ 	.short	0x00ff


	//----- nvinfo : EIATTR_MERCURY_ISA_VERSION
	.align		4
        /*0050*/ 	.byte	0x03, 0x5f
        /*0052*/ 	.short	0x0101


	//----- nvinfo : EIATTR_VRC_CTA_INIT_COUNT
	.align		4
        /*0054*/ 	.byte	0x02, 0x4a
	.zero		1
	.zero		1


	//----- nvinfo : EIATTR_EXIT_INSTR_OFFSETS
	.align		4
        /*0058*/ 	.byte	0x04, 0x1c
        /*005a*/ 	.short	(.L_23 - .L_22)


	//   ....[0]....
.L_22:
        /*005c*/ 	.word	0x000000c0


	//   ....[1]....
        /*0060*/ 	.word	0x00000160


	//----- nvinfo : EIATTR_CBANK_PARAM_SIZE
	.align		4
.L_23:
        /*0064*/ 	.byte	0x03, 0x19
        /*0066*/ 	.short	0x0018


	//----- nvinfo : EIATTR_PARAM_CBANK
	.align		4
        /*0068*/ 	.byte	0x04, 0x0a
        /*006a*/ 	.short	(.L_25 - .L_24)
	.align		4
.L_24:
        /*006c*/ 	.word	index@(.nv.constant0._Z14col_to_row_f32PKfPfii)
        /*0070*/ 	.short	0x0380
        /*0072*/ 	.short	0x0018


	//----- nvinfo : EIATTR_SW_WAR
	.align		4
.L_25:
        /*0074*/ 	.byte	0x04, 0x36
        /*0076*/ 	.short	(.L_27 - .L_26)
.L_26:
        /*0078*/ 	.word	0x00000008
.L_27:


//--------------------- .nv.info._Z14row_to_col_f32PKfPfii --------------------------
	.section	.nv.info._Z14row_to_col_f32PKfPfii,"",@"SHT_CUDA_INFO"
	.sectionflags	@""
	.align	4


	//----- nvinfo : EIATTR_CUDA_API_VERSION
	.align		4
        /*0000*/ 	.byte	0x04, 0x37
        /*0002*/ 	.short	(.L_29 - .L_28)
.L_28:
        /*0004*/ 	.word	0x00000082


	//----- nvinfo : EIATTR_KPARAM_INFO
	.align		4
.L_29:
        /*0008*/ 	.byte	0x04, 0x17
        /*000a*/ 	.short	(.L_31 - .L_30)
.L_30:
        /*000c*/ 	.word	0x00000000
        /*0010*/ 	.short	0x0003
        /*0012*/ 	.short	0x0014
        /*0014*/ 	.byte	0x00, 0xf0, 0x11, 0x00


	//----- nvinfo : EIATTR_KPARAM_INFO
	.align		4
.L_31:
        /*0018*/ 	.byte	0x04, 0x17
        /*001a*/ 	.short	(.L_33 - .L_32)
.L_32:
        /*001c*/ 	.word	0x00000000
        /*0020*/ 	.short	0x0002
        /*0022*/ 	.short	0x0010
        /*0024*/ 	.byte	0x00, 0xf0, 0x11, 0x00


	//----- nvinfo : EIATTR_KPARAM_INFO
	.align		4
.L_33:
        /*0028*/ 	.byte	0x04, 0x17
        /*002a*/ 	.short	(.L_35 - .L_34)
.L_34:
        /*002c*/ 	.word	0x00000000
        /*0030*/ 	.short	0x0001
        /*0032*/ 	.short	0x0008
        /*0034*/ 	.byte	0x00, 0xf5, 0x21, 0x00


	//----- nvinfo : EIATTR_KPARAM_INFO
	.align		4
.L_35:
        /*0038*/ 	.byte	0x04, 0x17
        /*003a*/ 	.short	(.L_37 - .L_36)
.L_36:
        /*003c*/ 	.word	0x00000000
        /*0040*/ 	.short	0x0000
        /*0042*/ 	.short	0x0000
        /*0044*/ 	.byte	0x00, 0xf5, 0x21, 0x00


	//----- nvinfo : EIATTR_SPARSE_MMA_MASK
	.align		4
.L_37:
        /*0048*/ 	.byte	0x03, 0x50
        /*004a*/ 	.short	0x0000


	//----- nvinfo : EIATTR_MAXREG_COUNT
	.align		4
        /*004c*/ 	.byte	0x03, 0x1b
        /*004e*/ 	.short	0x00ff


	//----- nvinfo : EIATTR_MERCURY_ISA_VERSION
	.align		4
        /*0050*/ 	.byte	0x03, 0x5f
        /*0052*/ 	.short	0x0101


	//----- nvinfo : EIATTR_VRC_CTA_INIT_COUNT
	.align		4
        /*0054*/ 	.byte	0x02, 0x4a
	.zero		1
	.zero		1


	//----- nvinfo : EIATTR_EXIT_INSTR_OFFSETS
	.align		4
        /*0058*/ 	.byte	0x04, 0x1c
        /*005a*/ 	.short	(.L_39 - .L_38)


	//   ....[0]....
.L_38:
        /*005c*/ 	.word	0x000000c0


	//   ....[1]....
        /*0060*/ 	.word	0x00000160


	//----- nvinfo : EIATTR_CBANK_PARAM_SIZE
	.align		4
.L_39:
        /*0064*/ 	.byte	0x03, 0x19
        /*0066*/ 	.short	0x0018


	//----- nvinfo : EIATTR_PARAM_CBANK
	.align		4
        /*0068*/ 	.byte	0x04, 0x0a
        /*006a*/ 	.short	(.L_41 - .L_40)
	.align		4
.L_40:
        /*006c*/ 	.word	index@(.nv.constant0._Z14row_to_col_f32PKfPfii)
        /*0070*/ 	.short	0x0380
        /*0072*/ 	.short	0x0018


	//----- nvinfo : EIATTR_SW_WAR
	.align		4
.L_41:
        /*0074*/ 	.byte	0x04, 0x36
        /*0076*/ 	.short	(.L_43 - .L_42)
.L_42:
        /*0078*/ 	.word	0x00000008
.L_43:


//--------------------- .nv.callgraph             --------------------------
	.section	.nv.callgraph,"",@"SHT_CUDA_CALLGRAPH"
	.align	4
	.sectionentsize	8
	.align		4
        /*0000*/ 	.word	0x00000000
	.align		4
        /*0004*/ 	.word	0xffffffff
	.align		4
        /*0008*/ 	.word	0x00000000
	.align		4
        /*000c*/ 	.word	0xfffffffe
	.align		4
        /*0010*/ 	.word	0x00000000
	.align		4
        /*0014*/ 	.word	0xfffffffd
	.align		4
        /*0018*/ 	.word	0x00000000
	.align		4
        /*001c*/ 	.word	0xfffffffc


//--------------------- .text._Z14col_to_row_f32PKfPfii --------------------------
	.section	.text._Z14col_to_row_f32PKfPfii,"ax",@progbits
	.align	128
        .global         _Z14col_to_row_f32PKfPfii
        .type           _Z14col_to_row_f32PKfPfii,@function
        .size           _Z14col_to_row_f32PKfPfii,(.L_x_2 - _Z14col_to_row_f32PKfPfii)
        .other          _Z14col_to_row_f32PKfPfii,@"STO_CUDA_ENTRY STV_DEFAULT"
_Z14col_to_row_f32PKfPfii:
.text._Z14col_to_row_f32PKfPfii:
[----:B------:R-:W-:Y:S01]  /*0000*/  LDC R1, c[0x0][0x37c] ;  /* 0x0000df00ff017b82 */ /* 0x000fe20000000800 */
[----:B------:R-:W0:Y:S07]  /*0010*/  S2R R2, SR_TID.X ;  /* 0x0000000000027919 */ /* 0x000e2e0000002100 */
[----:B------:R-:W1:Y:S01]  /*0020*/  LDC R0, c[0x0][0x364] ;  /* 0x0000d900ff007b82 */ /* 0x000e620000000800 */
[----:B------:R-:W2:Y:S01]  /*0030*/  LDCU.64 UR6, c[0x0][0x390] ;  /* 0x00007200ff0677ac */ /* 0x000ea20008000a00 */
[----:B------:R-:W1:Y:S06]  /*0040*/  S2R R3, SR_TID.Y ;  /* 0x0000000000037919 */ /* 0x000e6c0000002200 */
[----:B------:R-:W0:Y:S08]  /*0050*/  S2UR UR5, SR_CTAID.X ;  /* 0x00000000000579c3 */ /* 0x000e300000002500 */
[----:B------:R-:W0:Y:S08]  /*0060*/  LDC R7, c[0x0][0x360] ;  /* 0x0000d800ff077b82 */ /* 0x000e300000000800 */
[----:B------:R-:W1:Y:S01]  /*0070*/  S2UR UR4, SR_CTAID.Y ;  /* 0x00000000000479c3 */ /* 0x000e620000002600 */
[----:B0-----:R-:W-:-:S05]  /*0080*/  IMAD R7, R7, UR5, R2 ;  /* 0x0000000507077c24 */ /* 0x001fca000f8e0202 */
[----:B--2---:R-:W-:Y:S01]  /*0090*/  ISETP.GE.AND P0, PT, R7, UR7, PT ;  /* 0x0000000707007c0c */ /* 0x004fe2000bf06270 */
[----:B-1----:R-:W-:-:S05]  /*00a0*/  IMAD R0, R0, UR4, R3 ;  /* 0x0000000400007c24 */ /* 0x002fca000f8e0203 */
[----:B------:R-:W-:-:S13]  /*00b0*/  ISETP.GE.OR P0, PT, R0, UR6, P0 ;  /* 0x0000000600007c0c */ /* 0x000fda0008706670 */
[----:B------:R-:W-:Y:S05]  /*00c0*/  @P0 EXIT ;  /* 0x000000000000094d */ /* 0x000fea0003800000 */
[----:B------:R-:W0:Y:S01]  /*00d0*/  LDC.64 R2, c[0x0][0x380] ;  /* 0x0000e000ff027b82 */ /* 0x000e220000000a00 */
[----:B------:R-:W1:Y:S01]  /*00e0*/  LDCU.64 UR4, c[0x0][0x358] ;  /* 0x00006b00ff0477ac */ /* 0x000e620008000a00 */
[----:B------:R-:W-:-:S04]  /*00f0*/  IMAD R5, R7, UR6, R0 ;  /* 0x0000000607057c24 */ /* 0x000fc8000f8e0200 */
[----:B0-----:R-:W-:Y:S02]  /*0100*/  IMAD.WIDE R2, R5, 0x4, R2 ;  /* 0x0000000405027825 */ /* 0x001fe400078e0202 */
[----:B------:R-:W0:Y:S04]  /*0110*/  LDC.64 R4, c[0x0][0x388] ;  /* 0x0000e200ff047b82 */ /* 0x000e280000000a00 */
[----:B-1----:R-:W2:Y:S01]  /*0120*/  LDG.E.CONSTANT R3, desc[UR4][R2.64] ;  /* 0x0000000402037981 */ /* 0x002ea2000c1e9900 */
[----:B------:R-:W-:-:S04]  /*0130*/  IMAD R7, R0, UR7, R7 ;  /* 0x0000000700077c24 */ /* 0x000fc8000f8e0207 */
[----:B0-----:R-:W-:-:S05]  /*0140*/  IMAD.WIDE R4, R7, 0x4, R4 ;  /* 0x0000000407047825 */ /* 0x001fca00078e0204 */
[----:B--2---:R-:W-:Y:S01]  /*0150*/  STG.E desc[UR4][R4.64], R3 ;  /* 0x0000000304007986 */ /* 0x004fe2000c101904 */
[----:B------:R-:W-:Y:S05]  /*0160*/  EXIT ;  /* 0x000000000000794d */ /* 0x000fea0003800000 */
.L_x_0:
[----:B------:R-:W-:-:S00]  /*0170*/  BRA `(.L_x_0) ;  /* 0xfffffffc00fc7947 */ /* 0x000fc0000383ffff */
[----:B------:R-:W-:-:S00]  /*0180*/  NOP ;  /* 0x0000000000007918 */ /* 0x000fc00000000000 */
[----:B------:R-:W-:-:S00]  /*0190*/  NOP ;  /* 0x0000000000007918 */ /* 0x000fc00000000000 */
[----:B------:R-:W-:-:S00]  /*01a0*/  NOP ;  /* 0x0000000000007918 */ /* 0x000fc00000000000 */
[----:B------:R-:W-:-:S00]  /*01b0*/  NOP ;  /* 0x0000000000007918 */ /* 0x000fc00000000000 */
[----:B------:R-:W-:-:S00]  /*01c0*/  NOP ;  /* 0x0000000000007918 */ /* 0x000fc00000000000 */
[----:B------:R-:W-:-:S00]  /*01d0*/  NOP ;  /* 0x0000000000007918 */ /* 0x000fc00000000000 */
[----:B------:R-:W-:-:S00]  /*01e0*/  NOP ;  /* 0x0000000000007918 */ /* 0x000fc00000000000 */
[----:B------:R-:W-:-:S00]  /*01f0*/  NOP ;  /* 0x0000000000007918 */ /* 0x000fc00000000000 */
.L_x_2:


//--------------------- .text._Z14row_to_col_f32PKfPfii --------------------------
	.section	.text._Z14row_to_col_f32PKfPfii,"ax",@progbits
	.align	128
        .global         _Z14row_to_col_f32PKfPfii
        .type           _Z14row_to_col_f32PKfPfii,@function
        .size           _Z14row_to_col_f32PKfPfii,(.L_x_3 - _Z14row_to_col_f32PKfPfii)
        .other          _Z14row_to_col_f32PKfPfii,@"STO_CUDA_ENTRY STV_DEFAULT"
_Z14row_to_col_f32PKfPfii:
.text._Z14row_to_col_f32PKfPfii:
        /* <DEDUP_REMOVED lines=23> */
.L_x_1:
        /* <DEDUP_REMOVED lines=9> */
.L_x_3:


//--------------------- .nv.shared.reserved.0     --------------------------
	.section	.nv.shared.reserved.0,"aw",@nobits
	.weak		__nv_reservedSMEM_offset_0_alias
	.size		__nv_reservedSMEM_offset_0_alias, 0, 64
	.other		__nv_reservedSMEM_offset_0_alias,@"STO_CUDA_RESERVED_SHARED STV_DEFAULT"
__nv_reservedSMEM_offset_0_alias:
	.zero		0
	.zero		64


//--------------------- .nv.constant0._Z14col_to_row_f32PKfPfii --------------------------
	.section	.nv.constant0._Z14col_to_row_f32PKfPfii,"a",@progbits
	.sectionflags	@""
	.align	4
.nv.constant0._Z14col_to_row_f32PKfPfii:
	.zero		920


//--------------------- .nv.constant0._Z14row_to_col_f32PKfPfii --------------------------
	.section	.nv.constant0._Z14row_to_col_f32PKfPfii,"a",@progbits
	.sectionflags	@""
	.align	4
.nv.constant0._Z14row_to_col_f32PKfPfii:
	.zero		920


//--------------------- SYMBOLS --------------------------

	.type		.nv.reservedSmem.offset0,@object
	.size		.nv.reservedSmem.offset0,0x4
